//
// Generated by NVIDIA NVVM Compiler
//
// Compiler Build ID: CL-36424714
// Cuda compilation tools, release 13.0, V13.0.88
// Based on NVVM 20.0.0
//

.version 9.0
.target sm_100
.address_size 64

	// .globl	_Z7sumadorPiS_f
.extern .func  (.param .b32 func_retval0) vprintf
(
	.param .b64 vprintf_param_0,
	.param .b64 vprintf_param_1
)
;
// _ZZ7sumadorPiS_fE10compartida has been demoted
// _ZZ9sumador_2PiS_fE10compartido has been demoted
.global .align 1 .b8 $str[27] = {82, 69, 83, 85, 76, 84, 58, 32, 37, 100, 44, 32, 84, 72, 82, 69, 65, 68, 32, 73, 68, 58, 32, 37, 100, 10};
.global .align 1 .b8 $str$1[35] = {84, 82, 65, 66, 65, 74, 65, 77, 79, 83, 32, 84, 73, 68, 58, 37, 100, 32, 45, 32, 83, 85, 77, 65, 58, 37, 100, 32, 43, 32, 37, 100, 32, 10};

.visible .entry _Z7sumadorPiS_f(
	.param .u64 .ptr .align 1 _Z7sumadorPiS_f_param_0,
	.param .u64 .ptr .align 1 _Z7sumadorPiS_f_param_1,
	.param .f32 _Z7sumadorPiS_f_param_2
)
{
	.local .align 8 .b8 	__local_depot0[8];
	.reg .b64 	%SP;
	.reg .b64 	%SPL;
	.reg .pred 	%p<14>;
	.reg .b32 	%r<42>;
	.reg .b32 	%f<75>;
	.reg .b64 	%rd<13>;
	.reg .b64 	%fd<5>;
	// demoted variable
	.shared .align 4 .b8 _ZZ7sumadorPiS_fE10compartida[640];
	mov.u64 	%SPL, __local_depot0;
	cvta.local.u64 	%SP, %SPL;
	ld.param.u64 	%rd2, [_Z7sumadorPiS_f_param_0];
	ld.param.u64 	%rd1, [_Z7sumadorPiS_f_param_1];
	ld.param.f32 	%f9, [_Z7sumadorPiS_f_param_2];
	cvta.to.global.u64 	%rd3, %rd2;
	add.u64 	%rd4, %SP, 0;
	add.u64 	%rd5, %SPL, 0;
	mov.u32 	%r1, %ctaid.x;
	mov.u32 	%r9, %ntid.x;
	mul.lo.s32 	%r10, %r1, %r9;
	mov.u32 	%r2, %tid.x;
	add.s32 	%r11, %r10, %r2;
	mul.wide.s32 	%rd6, %r11, 4;
	add.s64 	%rd7, %rd3, %rd6;
	ld.global.u32 	%r12, [%rd7];
	shl.b32 	%r13, %r2, 2;
	mov.u32 	%r14, _ZZ7sumadorPiS_fE10compartida;
	add.s32 	%r15, %r14, %r13;
	st.shared.u32 	[%r15], %r12;
	st.local.v2.u32 	[%rd5], {%r12, %r2};
	mov.u64 	%rd8, $str;
	cvta.global.u64 	%rd9, %rd8;
	{ // callseq 0, 0
	.param .b64 param0;
	st.param.b64 	[param0], %rd9;
	.param .b64 param1;
	st.param.b64 	[param1], %rd4;
	.param .b32 retval0;
	call.uni (retval0), 
	vprintf, 
	(
	param0, 
	param1
	);
	ld.param.b32 	%r16, [retval0];
	} // callseq 0
	bar.sync 	0;
	mov.f32 	%f10, 0f00000000;
	mov.f32 	%f11, 0f3F000000;
	mul.rn.f32 	%f12, %f11, %f10;
	mov.f32 	%f13, 0f3DF6384F;
	mul.rn.f32 	%f14, %f13, %f10;
	fma.rn.f32 	%f15, %f12, 0f3FB8AA3B, 0f00000000;
	add.f32 	%f16, %f15, 0f00000000;
	mul.f32 	%f17, %f14, 0f40400000;
	fma.rn.f32 	%f18, %f17, %f12, %f16;
	fma.rn.f32 	%f19, %f14, 0f00000000, %f18;
	mov.f32 	%f20, 0f3F800000;
	add.rn.f32 	%f1, %f20, %f19;
	mov.f32 	%f21, 0fBF800000;
	add.rn.f32 	%f22, %f1, %f21;
	neg.f32 	%f23, %f22;
	add.rn.f32 	%f2, %f19, %f23;
	cvt.rn.f64.u32 	%fd1, %r2;
	mul.f32 	%f24, %f9, 0f41800000;
	cvt.rn.f32.u32 	%f25, %r10;
	sub.f32 	%f3, %f24, %f25;
	mov.b32 	%r41, 1;
$L__BB0_1:
	cvt.rn.f32.u32 	%f4, %r41;
	add.f32 	%f5, %f4, 0fBF800000;
	setp.eq.f32 	%p1, %f5, 0f00000000;
	mov.f32 	%f74, 0f3F800000;
	@%p1 bra 	$L__BB0_4;
	mul.rn.f32 	%f27, %f1, %f5;
	cvt.rni.f32.f32 	%f28, %f27;
	sub.f32 	%f29, %f27, %f28;
	neg.f32 	%f30, %f27;
	fma.rn.f32 	%f31, %f1, %f5, %f30;
	fma.rn.f32 	%f32, %f2, %f5, %f31;
	add.f32 	%f33, %f29, %f32;
	setp.gt.f32 	%p2, %f28, 0f00000000;
	selp.b32 	%r18, 0, -2097152000, %p2;
	abs.f32 	%f34, %f5;
	setp.num.f32 	%p3, %f34, %f34;
	setp.lt.f32 	%p4, %f27, 0f00000000;
	selp.f32 	%f35, 0f00000000, 0f7F800000, %p4;
	abs.f32 	%f36, %f27;
	setp.gt.f32 	%p5, %f36, 0f43180000;
	cvt.rzi.s32.f32 	%r19, %f28;
	shl.b32 	%r20, %r19, 23;
	sub.s32 	%r21, %r20, %r18;
	mov.b32 	%f37, %r21;
	add.s32 	%r22, %r18, 2130706432;
	mov.b32 	%f38, %r22;
	fma.rn.f32 	%f39, %f33, 0f391FCB8E, 0f3AAF85ED;
	fma.rn.f32 	%f40, %f39, %f33, 0f3C1D9856;
	fma.rn.f32 	%f41, %f40, %f33, 0f3D6357BB;
	fma.rn.f32 	%f42, %f41, %f33, 0f3E75FDEC;
	fma.rn.f32 	%f43, %f42, %f33, 0f3F317218;
	fma.rn.f32 	%f44, %f43, %f33, 0f3F800000;
	mul.f32 	%f45, %f44, %f38;
	mul.f32 	%f46, %f45, %f37;
	selp.f32 	%f74, %f35, %f46, %p5;
	@%p3 bra 	$L__BB0_4;
	mov.f32 	%f47, 0f40000000;
	add.rn.f32 	%f74, %f47, %f5;
$L__BB0_4:
	setp.geu.f32 	%p6, %f74, 0f43200000;
	@%p6 bra 	$L__BB0_9;
	mul.rn.f32 	%f48, %f1, %f4;
	neg.f32 	%f49, %f48;
	fma.rn.f32 	%f50, %f1, %f4, %f49;
	fma.rn.f32 	%f51, %f2, %f4, %f50;
	cvt.rni.f32.f32 	%f52, %f48;
	sub.f32 	%f53, %f48, %f52;
	add.f32 	%f54, %f53, %f51;
	fma.rn.f32 	%f55, %f54, 0f391FCB8E, 0f3AAF85ED;
	fma.rn.f32 	%f56, %f55, %f54, 0f3C1D9856;
	fma.rn.f32 	%f57, %f56, %f54, 0f3D6357BB;
	fma.rn.f32 	%f58, %f57, %f54, 0f3E75FDEC;
	fma.rn.f32 	%f59, %f58, %f54, 0f3F317218;
	fma.rn.f32 	%f60, %f59, %f54, 0f3F800000;
	cvt.rzi.s32.f32 	%r27, %f52;
	setp.gt.f32 	%p8, %f52, 0f00000000;
	selp.b32 	%r28, 0, -2097152000, %p8;
	add.s32 	%r29, %r28, 2130706432;
	mov.b32 	%f61, %r29;
	mul.f32 	%f62, %f60, %f61;
	shl.b32 	%r30, %r27, 23;
	sub.s32 	%r31, %r30, %r28;
	mov.b32 	%f63, %r31;
	mul.f32 	%f64, %f62, %f63;
	abs.f32 	%f65, %f48;
	setp.gt.f32 	%p9, %f65, 0f43180000;
	setp.lt.f32 	%p10, %f48, 0f00000000;
	selp.f32 	%f66, 0f00000000, 0f7F800000, %p10;
	selp.f32 	%f67, %f66, %f64, %p9;
	abs.f32 	%f68, %f4;
	setp.nan.f32 	%p11, %f68, %f68;
	mov.f32 	%f69, 0f40000000;
	add.rn.f32 	%f70, %f69, %f4;
	selp.f32 	%f71, %f70, %f67, %p11;
	cvt.rzi.s32.f32 	%r4, %f71;
	cvt.rn.f64.s32 	%fd2, %r4;
	mov.f64 	%fd3, 0d4024000000000000;
	div.rn.f64 	%fd4, %fd3, %fd2;
	setp.leu.f64 	%p12, %fd4, %fd1;
	@%p12 bra 	$L__BB0_8;
	mul.f32 	%f72, %f74, 0f41800000;
	cvt.rzi.s32.f32 	%r5, %f72;
	mul.lo.s32 	%r6, %r4, %r2;
	add.s32 	%r32, %r5, %r6;
	cvt.rn.f32.u32 	%f73, %r32;
	setp.leu.f32 	%p13, %f3, %f73;
	@%p13 bra 	$L__BB0_8;
	shl.b32 	%r33, %r6, 2;
	add.s32 	%r35, %r14, %r33;
	ld.shared.u32 	%r36, [%r35];
	shl.b32 	%r37, %r5, 2;
	add.s32 	%r38, %r35, %r37;
	ld.shared.u32 	%r39, [%r38];
	add.s32 	%r40, %r39, %r36;
	st.shared.u32 	[%r35], %r40;
$L__BB0_8:
	add.s32 	%r41, %r41, 1;
	bra.uni 	$L__BB0_1;
$L__BB0_9:
	setp.gt.u32 	%p7, %r2, 15;
	@%p7 bra 	$L__BB0_11;
	shl.b32 	%r23, %r1, 2;
	add.s32 	%r25, %r14, %r23;
	ld.shared.u32 	%r26, [%r25];
	cvta.to.global.u64 	%rd10, %rd1;
	mul.wide.u32 	%rd11, %r1, 4;
	add.s64 	%rd12, %rd10, %rd11;
	st.global.u32 	[%rd12], %r26;
$L__BB0_11:
	ret;

}
	// .globl	_Z9sumador_2PiS_f
.visible .entry _Z9sumador_2PiS_f(
	.param .u64 .ptr .align 1 _Z9sumador_2PiS_f_param_0,
	.param .u64 .ptr .align 1 _Z9sumador_2PiS_f_param_1,
	.param .f32 _Z9sumador_2PiS_f_param_2
)
{
	.local .align 8 .b8 	__local_depot1[16];
	.reg .b64 	%SP;
	.reg .b64 	%SPL;
	.reg .pred 	%p<10>;
	.reg .b32 	%r<33>;
	.reg .b32 	%f<48>;
	.reg .b64 	%rd<14>;
	// demoted variable
	.shared .align 4 .b8 _ZZ9sumador_2PiS_fE10compartido[640];
	mov.u64 	%SPL, __local_depot1;
	cvta.local.u64 	%SP, %SPL;
	ld.param.u64 	%rd3, [_Z9sumador_2PiS_f_param_0];
	ld.param.u64 	%rd2, [_Z9sumador_2PiS_f_param_1];
	ld.param.f32 	%f8, [_Z9sumador_2PiS_f_param_2];
	cvta.to.global.u64 	%rd4, %rd3;
	add.u64 	%rd5, %SP, 0;
	add.u64 	%rd1, %SPL, 0;
	mov.u32 	%r10, %ctaid.x;
	mov.u32 	%r11, %ntid.x;
	mov.u32 	%r1, %tid.x;
	mad.lo.s32 	%r12, %r10, %r11, %r1;
	mul.wide.s32 	%rd6, %r12, 4;
	add.s64 	%rd7, %rd4, %rd6;
	ld.global.u32 	%r13, [%rd7];
	shl.b32 	%r14, %r1, 2;
	mov.u32 	%r15, _ZZ9sumador_2PiS_fE10compartido;
	add.s32 	%r2, %r15, %r14;
	st.shared.u32 	[%r2], %r13;
	bar.sync 	0;
	mov.f32 	%f9, 0f00000000;
	mov.f32 	%f10, 0f3F000000;
	mul.rn.f32 	%f11, %f10, %f9;
	mov.f32 	%f12, 0f3DF6384F;
	mul.rn.f32 	%f13, %f12, %f9;
	fma.rn.f32 	%f14, %f11, 0f3FB8AA3B, 0f00000000;
	add.f32 	%f15, %f14, 0f00000000;
	mul.f32 	%f16, %f13, 0f40400000;
	fma.rn.f32 	%f17, %f16, %f11, %f15;
	fma.rn.f32 	%f18, %f13, 0f00000000, %f17;
	mov.f32 	%f19, 0f3F800000;
	add.rn.f32 	%f1, %f19, %f18;
	mov.f32 	%f20, 0fBF800000;
	add.rn.f32 	%f21, %f1, %f20;
	neg.f32 	%f22, %f21;
	add.rn.f32 	%f2, %f18, %f22;
	shr.u32 	%r3, %r1, 4;
	mul.f32 	%f3, %f8, 0f41800000;
	mov.b32 	%r32, 1;
	mov.u64 	%rd11, $str$1;
$L__BB1_1:
	cvt.rn.f32.u32 	%f24, %r32;
	add.f32 	%f4, %f24, 0fBF800000;
	setp.eq.f32 	%p1, %f4, 0f00000000;
	mov.f32 	%f47, 0f3F800000;
	@%p1 bra 	$L__BB1_4;
	mul.rn.f32 	%f25, %f1, %f4;
	cvt.rni.f32.f32 	%f26, %f25;
	sub.f32 	%f27, %f25, %f26;
	neg.f32 	%f28, %f25;
	fma.rn.f32 	%f29, %f1, %f4, %f28;
	fma.rn.f32 	%f30, %f2, %f4, %f29;
	add.f32 	%f31, %f27, %f30;
	setp.gt.f32 	%p2, %f26, 0f00000000;
	selp.b32 	%r16, 0, -2097152000, %p2;
	abs.f32 	%f32, %f4;
	setp.num.f32 	%p3, %f32, %f32;
	setp.lt.f32 	%p4, %f25, 0f00000000;
	selp.f32 	%f33, 0f00000000, 0f7F800000, %p4;
	abs.f32 	%f34, %f25;
	setp.gt.f32 	%p5, %f34, 0f43180000;
	cvt.rzi.s32.f32 	%r17, %f26;
	shl.b32 	%r18, %r17, 23;
	sub.s32 	%r19, %r18, %r16;
	mov.b32 	%f35, %r19;
	add.s32 	%r20, %r16, 2130706432;
	mov.b32 	%f36, %r20;
	fma.rn.f32 	%f37, %f31, 0f391FCB8E, 0f3AAF85ED;
	fma.rn.f32 	%f38, %f37, %f31, 0f3C1D9856;
	fma.rn.f32 	%f39, %f38, %f31, 0f3D6357BB;
	fma.rn.f32 	%f40, %f39, %f31, 0f3E75FDEC;
	fma.rn.f32 	%f41, %f40, %f31, 0f3F317218;
	fma.rn.f32 	%f42, %f41, %f31, 0f3F800000;
	mul.f32 	%f43, %f42, %f36;
	mul.f32 	%f44, %f43, %f35;
	selp.f32 	%f47, %f33, %f44, %p5;
	@%p3 bra 	$L__BB1_4;
	mov.f32 	%f45, 0f40000000;
	add.rn.f32 	%f47, %f45, %f4;
$L__BB1_4:
	setp.geu.f32 	%p6, %f47, %f8;
	@%p6 bra 	$L__BB1_9;
	cvt.rzi.s32.f32 	%r5, %f47;
	shl.b32 	%r22, %r5, 1;
	add.s32 	%r23, %r22, -1;
	and.b32  	%r24, %r23, %r3;
	setp.ne.s32 	%p8, %r24, 0;
	@%p8 bra 	$L__BB1_8;
	shl.b32 	%r6, %r5, 4;
	add.s32 	%r7, %r6, %r1;
	cvt.rn.f32.u32 	%f46, %r7;
	setp.leu.f32 	%p9, %f3, %f46;
	@%p9 bra 	$L__BB1_8;
	ld.shared.u32 	%r25, [%r2];
	shl.b32 	%r26, %r6, 2;
	add.s32 	%r27, %r2, %r26;
	ld.shared.u32 	%r28, [%r27];
	add.s32 	%r29, %r28, %r25;
	st.shared.u32 	[%r2], %r29;
	st.local.v2.u32 	[%rd1], {%r1, %r1};
	st.local.u32 	[%rd1+8], %r7;
	cvta.global.u64 	%rd12, %rd11;
	{ // callseq 1, 0
	.param .b64 param0;
	st.param.b64 	[param0], %rd12;
	.param .b64 param1;
	st.param.b64 	[param1], %rd5;
	.param .b32 retval0;
	call.uni (retval0), 
	vprintf, 
	(
	param0, 
	param1
	);
	ld.param.b32 	%r30, [retval0];
	} // callseq 1
$L__BB1_8:
	add.s32 	%r32, %r32, 1;
	bra.uni 	$L__BB1_1;
$L__BB1_9:
	bar.sync 	0;
	setp.gt.u32 	%p7, %r1, 15;
	@%p7 bra 	$L__BB1_11;
	ld.shared.u32 	%r21, [%r2];
	cvta.to.global.u64 	%rd8, %rd2;
	mul.wide.u32 	%rd9, %r1, 4;
	add.s64 	%rd10, %rd8, %rd9;
	st.global.u32 	[%rd10], %r21;
$L__BB1_11:
	ret;

}


// ===== COMPILED SASS (sm_100) =====

	.target	sm_100

	.elftype	@"ET_EXEC"


//--------------------- .note.nv.tkinfo           --------------------------
	.section	.note.nv.tkinfo,"",@"SHT_NOTE"
	.sectionflags	@"SHF_NOTE_NV_TKINFO"
	.tkinfo
        /*0018*/ 	.word	0x00000002
        /*0030*/ 	.string	""
        /*0030*/ 	.string	"ptxas"
        /*0030*/ 	.string	"Cuda compilation tools, release 13.0, V13.0.88"
        /*0030*/ 	.string	"Build cuda_13.0.r13.0/compiler.36424714_0"
        /*0030*/ 	.string	"-arch sm_100 -m 64 "



//--------------------- .note.nv.cuinfo           --------------------------
	.section	.note.nv.cuinfo,"",@"SHT_NOTE"
	.sectionflags	@"SHF_NOTE_NV_CUINFO"
        /*0018*/ 	.short	0x0002
        /*001a*/ 	.short	0x0064
        /*001c*/ 	.short	0x0082
	.zero		2


//--------------------- .nv.info                  --------------------------
	.section	.nv.info,"",@"SHT_CUDA_INFO"
	.align	4


	//----- nvinfo : EIATTR_REGCOUNT
	.align		4
        /*0000*/ 	.byte	0x04, 0x2f
        /*0002*/ 	.short	(.L_3 - .L_2)
	.align		4
.L_2:
        /*0004*/ 	.word	index@(_Z7sumadorPiS_f)
        /*0008*/ 	.word	0x0000001e


	//----- nvinfo : EIATTR_FRAME_SIZE
	.align		4
.L_3:
        /*000c*/ 	.byte	0x04, 0x11
        /*000e*/ 	.short	(.L_5 - .L_4)
	.align		4
.L_4:
        /*0010*/ 	.word	index@($__internal_0_$__cuda_sm20_div_rn_f64_full)
        /*0014*/ 	.word	0x00000008


	//----- nvinfo : EIATTR_FRAME_SIZE
	.align		4
.L_5:
        /*0018*/ 	.byte	0x04, 0x11
        /*001a*/ 	.short	(.L_7 - .L_6)
	.align		4
.L_6:
        /*001c*/ 	.word	index@(_Z7sumadorPiS_f)
        /*0020*/ 	.word	0x00000008


	//----- nvinfo : EIATTR_REGCOUNT
	.align		4
.L_7:
        /*0024*/ 	.byte	0x04, 0x2f
        /*0026*/ 	.short	(.L_9 - .L_8)
	.align		4
.L_8:
        /*0028*/ 	.word	index@(_Z9sumador_2PiS_f)
        /*002c*/ 	.word	0x0000001c


	//----- nvinfo : EIATTR_FRAME_SIZE
	.align		4
.L_9:
        /*0030*/ 	.byte	0x04, 0x11
        /*0032*/ 	.short	(.L_11 - .L_10)
	.align		4
.L_10:
        /*0034*/ 	.word	index@(_Z9sumador_2PiS_f)
        /*0038*/ 	.word	0x00000010


	//----- nvinfo : EIATTR_MIN_STACK_SIZE
	.align		4
.L_11:
        /*003c*/ 	.byte	0x04, 0x12
        /*003e*/ 	.short	(.L_13 - .L_12)
	.align		4
.L_12:
        /*0040*/ 	.word	index@(_Z9sumador_2PiS_f)
        /*0044*/ 	.word	0x00000010


	//----- nvinfo : EIATTR_MIN_STACK_SIZE
	.align		4
.L_13:
        /*0048*/ 	.byte	0x04, 0x12
        /*004a*/ 	.short	(.L_15 - .L_14)
	.align		4
.L_14:
        /*004c*/ 	.word	index@(_Z7sumadorPiS_f)
        /*0050*/ 	.word	0x00000008
.L_15:


//--------------------- .nv.compat                --------------------------
	.section	.nv.compat,"",@"SHT_CUDA_COMPAT_INFO"
	.align	4
        /*0000*/ 	.byte	0x02, 0x09, 0x00, 0x00, 0x02, 0x02, 0x01, 0x00, 0x02, 0x05, 0x05, 0x00, 0x03, 0x07, 0x01, 0x01
        /*0010*/ 	.byte	0x02, 0x03, 0x00, 0x00, 0x02, 0x06, 0x01, 0x00, 0x04, 0x0b, 0x08, 0x00, 0x01, 0x00, 0x00, 0x00
        /*0020*/ 	.byte	0x00, 0x00, 0x00, 0x00


//--------------------- .nv.info._Z9sumador_2PiS_f --------------------------
	.section	.nv.info._Z9sumador_2PiS_f,"",@"SHT_CUDA_INFO"
	.sectionflags	@""
	.align	4


	//----- nvinfo : EIATTR_CUDA_API_VERSION
	.align		4
        /*0000*/ 	.byte	0x04, 0x37
        /*0002*/ 	.short	(.L_17 - .L_16)
.L_16:
        /*0004*/ 	.word	0x00000082


	//----- nvinfo : EIATTR_KPARAM_INFO
	.align		4
.L_17:
        /*0008*/ 	.byte	0x04, 0x17
        /*000a*/ 	.short	(.L_19 - .L_18)
.L_18:
        /*000c*/ 	.word	0x00000000
        /*0010*/ 	.short	0x0002
        /*0012*/ 	.short	0x0010
        /*0014*/ 	.byte	0x00, 0xf0, 0x11, 0x00


	//----- nvinfo : EIATTR_KPARAM_INFO
	.align		4
.L_19:
        /*0018*/ 	.byte	0x04, 0x17
        /*001a*/ 	.short	(.L_21 - .L_20)
.L_20:
        /*001c*/ 	.word	0x00000000
        /*0020*/ 	.short	0x0001
        /*0022*/ 	.short	0x0008
        /*0024*/ 	.byte	0x00, 0xf5, 0x21, 0x00


	//----- nvinfo : EIATTR_KPARAM_INFO
	.align		4
.L_21:
        /*0028*/ 	.byte	0x04, 0x17
        /*002a*/ 	.short	(.L_23 - .L_22)
.L_22:
        /*002c*/ 	.word	0x00000000
        /*0030*/ 	.short	0x0000
        /*0032*/ 	.short	0x0000
        /*0034*/ 	.byte	0x00, 0xf5, 0x21, 0x00


	//----- nvinfo : EIATTR_SPARSE_MMA_MASK
	.align		4
.L_23:
        /*0038*/ 	.byte	0x03, 0x50
        /*003a*/ 	.short	0x0000


	//----- nvinfo : EIATTR_MAXREG_COUNT
	.align		4
        /*003c*/ 	.byte	0x03, 0x1b
        /*003e*/ 	.short	0x00ff


	//----- nvinfo : EIATTR_NUM_BARRIERS
	.align		4
        /*0040*/ 	.byte	0x02, 0x4c
        /*0042*/ 	.byte	0x01
	.zero		1


	//----- nvinfo : EIATTR_EXTERNS
	.align		4
        /*0044*/ 	.byte	0x04, 0x0f
        /*0046*/ 	.short	(.L_25 - .L_24)


	//   ....[0]....
	.align		4
.L_24:
        /*0048*/ 	.word	index@(vprintf)


	//----- nvinfo : EIATTR_MERCURY_ISA_VERSION
	.align		4
.L_25:
        /*004c*/ 	.byte	0x03, 0x5f
        /*004e*/ 	.short	0x0101


	//----- nvinfo : EIATTR_VRC_CTA_INIT_COUNT
	.align		4
        /*0050*/ 	.byte	0x02, 0x4a
	.zero		1
	.zero		1


	//----- nvinfo : EIATTR_SYSCALL_OFFSETS
	.align		4
        /*0054*/ 	.byte	0x04, 0x46
        /*0056*/ 	.short	(.L_27 - .L_26)


	//   ....[0]....
.L_26:
        /*0058*/ 	.word	0x000005b0


	//----- nvinfo : EIATTR_EXIT_INSTR_OFFSETS
	.align		4
.L_27:
        /*005c*/ 	.byte	0x04, 0x1c
        /*005e*/ 	.short	(.L_29 - .L_28)


	//   ....[0]....
.L_28:
        /*0060*/ 	.word	0x00000620


	//   ....[1]....
        /*0064*/ 	.word	0x00000670


	//----- nvinfo : EIATTR_CRS_STACK_SIZE
	.align		4
.L_29:
        /*0068*/ 	.byte	0x04, 0x1e
        /*006a*/ 	.short	(.L_31 - .L_30)
.L_30:
        /*006c*/ 	.word	0x00000000


	//----- nvinfo : EIATTR_CBANK_PARAM_SIZE
	.align		4
.L_31:
        /*0070*/ 	.byte	0x03, 0x19
        /*0072*/ 	.short	0x0014


	//----- nvinfo : EIATTR_PARAM_CBANK
	.align		4
        /*0074*/ 	.byte	0x04, 0x0a
        /*0076*/ 	.short	(.L_33 - .L_32)
	.align		4
.L_32:
        /*0078*/ 	.word	index@(.nv.constant0._Z9sumador_2PiS_f)
        /*007c*/ 	.short	0x0380
        /*007e*/ 	.short	0x0014


	//----- nvinfo : EIATTR_SW_WAR
	.align		4
.L_33:
        /*0080*/ 	.byte	0x04, 0x36
        /*0082*/ 	.short	(.L_35 - .L_34)
.L_34:
        /*0084*/ 	.word	0x00000008
.L_35:


//--------------------- .nv.info._Z7sumadorPiS_f  --------------------------
	.section	.nv.info._Z7sumadorPiS_f,"",@"SHT_CUDA_INFO"
	.sectionflags	@""
	.align	4


	//----- nvinfo : EIATTR_CUDA_API_VERSION
	.align		4
        /*0000*/ 	.byte	0x04, 0x37
        /*0002*/ 	.short	(.L_37 - .L_36)
.L_36:
        /*0004*/ 	.word	0x00000082


	//----- nvinfo : EIATTR_KPARAM_INFO
	.align		4
.L_37:
        /*0008*/ 	.byte	0x04, 0x17
        /*000a*/ 	.short	(.L_39 - .L_38)
.L_38:
        /*000c*/ 	.word	0x00000000
        /*0010*/ 	.short	0x0002
        /*0012*/ 	.short	0x0010
        /*0014*/ 	.byte	0x00, 0xf0, 0x11, 0x00


	//----- nvinfo : EIATTR_KPARAM_INFO
	.align		4
.L_39:
        /*0018*/ 	.byte	0x04, 0x17
        /*001a*/ 	.short	(.L_41 - .L_40)
.L_40:
        /*001c*/ 	.word	0x00000000
        /*0020*/ 	.short	0x0001
        /*0022*/ 	.short	0x0008
        /*0024*/ 	.byte	0x00, 0xf5, 0x21, 0x00


	//----- nvinfo : EIATTR_KPARAM_INFO
	.align		4
.L_41:
        /*0028*/ 	.byte	0x04, 0x17
        /*002a*/ 	.short	(.L_43 - .L_42)
.L_42:
        /*002c*/ 	.word	0x00000000
        /*0030*/ 	.short	0x0000
        /*0032*/ 	.short	0x0000
        /*0034*/ 	.byte	0x00, 0xf5, 0x21, 0x00


	//----- nvinfo : EIATTR_SPARSE_MMA_MASK
	.align		4
.L_43:
        /*0038*/ 	.byte	0x03, 0x50
        /*003a*/ 	.short	0x0000


	//----- nvinfo : EIATTR_MAXREG_COUNT
	.align		4
        /*003c*/ 	.byte	0x03, 0x1b
        /*003e*/ 	.short	0x00ff


	//----- nvinfo : EIATTR_NUM_BARRIERS
	.align		4
        /*0040*/ 	.byte	0x02, 0x4c
        /*0042*/ 	.byte	0x01
	.zero		1


	//----- nvinfo : EIATTR_EXTERNS
	.align		4
        /*0044*/ 	.byte	0x04, 0x0f
        /*0046*/ 	.short	(.L_45 - .L_44)


	//   ....[0]....
	.align		4
.L_44:
        /*0048*/ 	.word	index@(vprintf)


	//----- nvinfo : EIATTR_MERCURY_ISA_VERSION
	.align		4
.L_45:
        /*004c*/ 	.byte	0x03, 0x5f
        /*004e*/ 	.short	0x0101


	//----- nvinfo : EIATTR_VRC_CTA_INIT_COUNT
	.align		4
        /*0050*/ 	.byte	0x02, 0x4a
	.zero		1
	.zero		1


	//----- nvinfo : EIATTR_SYSCALL_OFFSETS
	.align		4
        /*0054*/ 	.byte	0x04, 0x46
        /*0056*/ 	.short	(.L_47 - .L_46)


	//   ....[0]....
.L_46:
        /*0058*/ 	.word	0x000001b0


	//----- nvinfo : EIATTR_EXIT_INSTR_OFFSETS
	.align		4
.L_47:
        /*005c*/ 	.byte	0x04, 0x1c
        /*005e*/ 	.short	(.L_49 - .L_48)


	//   ....[0]....
.L_48:
        /*0060*/ 	.word	0x00000890


	//   ....[1]....
        /*0064*/ 	.word	0x000008f0


	//----- nvinfo : EIATTR_CRS_STACK_SIZE
	.align		4
.L_49:
        /*0068*/ 	.byte	0x04, 0x1e
        /*006a*/ 	.short	(.L_51 - .L_50)
.L_50:
        /*006c*/ 	.word	0x00000000


	//----- nvinfo : EIATTR_CBANK_PARAM_SIZE
	.align		4
.L_51:
        /*0070*/ 	.byte	0x03, 0x19
        /*0072*/ 	.short	0x0014


	//----- nvinfo : EIATTR_PARAM_CBANK
	.align		4
        /*0074*/ 	.byte	0x04, 0x0a
        /*0076*/ 	.short	(.L_53 - .L_52)
	.align		4
.L_52:
        /*0078*/ 	.word	index@(.nv.constant0._Z7sumadorPiS_f)
        /*007c*/ 	.short	0x0380
        /*007e*/ 	.short	0x0014


	//----- nvinfo : EIATTR_SW_WAR
	.align		4
.L_53:
        /*0080*/ 	.byte	0x04, 0x36
        /*0082*/ 	.short	(.L_55 - .L_54)
.L_54:
        /*0084*/ 	.word	0x00000008
.L_55:


//--------------------- .nv.callgraph             --------------------------
	.section	.nv.callgraph,"",@"SHT_CUDA_CALLGRAPH"
	.align	4
	.sectionentsize	8
	.align		4
        /*0000*/ 	.word	0x00000000
	.align		4
        /*0004*/ 	.word	0xffffffff
	.align		4
        /*0008*/ 	.word	index@(_Z9sumador_2PiS_f)
	.align		4
        /*000c*/ 	.word	index@(vprintf)
	.align		4
        /*0010*/ 	.word	index@(_Z7sumadorPiS_f)
	.align		4
        /*0014*/ 	.word	index@(vprintf)
	.align		4
        /*0018*/ 	.word	0x00000000
	.align		4
        /*001c*/ 	.word	0xfffffffe
	.align		4
        /*0020*/ 	.word	0x00000000
	.align		4
        /*0024*/ 	.word	0xfffffffd
	.align		4
        /*0028*/ 	.word	0x00000000
	.align		4
        /*002c*/ 	.word	0xfffffffc


//--------------------- .nv.constant4             --------------------------
	.section	.nv.constant4,"a",@progbits
	.align	8
	.align		8
.nv.constant4:
        /*0000*/ 	.dword	vprintf
	.align		8
        /*0008*/ 	.dword	$str
	.align		8
        /*0010*/ 	.dword	$str$1


//--------------------- .text._Z9sumador_2PiS_f   --------------------------
	.section	.text._Z9sumador_2PiS_f,"ax",@progbits
	.align	128
        .global         _Z9sumador_2PiS_f
        .type           _Z9sumador_2PiS_f,@function
        .size           _Z9sumador_2PiS_f,(.L_x_19 - _Z9sumador_2PiS_f)
        .other          _Z9sumador_2PiS_f,@"STO_CUDA_ENTRY STV_DEFAULT"
_Z9sumador_2PiS_f:
.text._Z9sumador_2PiS_f:
[----:B------:R-:W0:Y:S01]  /*0000*/  LDC R1, c[0x0][0x37c] ;  /* 0x0000df00ff017b82 */ /* 0x000e220000000800 */
[----:B------:R-:W1:Y:S01]  /*0010*/  S2R R2, SR_TID.X ;  /* 0x0000000000027919 */ /* 0x000e620000002100 */
[----:B------:R-:W2:Y:S06]  /*0020*/  LDCU UR6, c[0x0][0x2fc] ;  /* 0x00005f80ff0677ac */ /* 0x000eac0008000800 */
[----:B------:R-:W1:Y:S01]  /*0030*/  S2UR UR4, SR_CTAID.X ;  /* 0x00000000000479c3 */ /* 0x000e620000002500 */
[----:B0-----:R-:W-:Y:S01]  /*0040*/  IADD3 R1, PT, PT, R1, -0x10, RZ ;  /* 0xfffffff001017810 */ /* 0x001fe20007ffe0ff */
[----:B------:R-:W0:Y:S06]  /*0050*/  LDCU.64 UR36, c[0x0][0x358] ;  /* 0x00006b00ff2477ac */ /* 0x000e2c0008000a00 */
[----:B------:R-:W3:Y:S08]  /*0060*/  LDC.64 R4, c[0x0][0x380] ;  /* 0x0000e000ff047b82 */ /* 0x000ef00000000a00 */
[----:B------:R-:W4:Y:S01]  /*0070*/  S2UR UR5, SR_CgaCtaId ;  /* 0x00000000000579c3 */ /* 0x000f220000008800 */
[----:B------:R-:W-:Y:S01]  /*0080*/  FFMA R0, RZ, 1.4426950216293334961, RZ ;  /* 0x3fb8aa3bff007823 */ /* 0x000fe200000000ff */
[----:B------:R-:W0:Y:S06]  /*0090*/  LDCU UR38, c[0x0][0x390] ;  /* 0x00007200ff2677ac */ /* 0x000e2c0008000800 */
[----:B------:R-:W1:Y:S08]  /*00a0*/  LDC R3, c[0x0][0x360] ;  /* 0x0000d800ff037b82 */ /* 0x000e700000000800 */
[----:B------:R-:W5:Y:S01]  /*00b0*/  LDC R19, c[0x0][0x390] ;  /* 0x0000e400ff137b82 */ /* 0x000f620000000800 */
[----:B-1----:R-:W-:-:S04]  /*00c0*/  IMAD R3, R3, UR4, R2 ;  /* 0x0000000403037c24 */ /* 0x002fc8000f8e0202 */
[----:B---3--:R-:W-:-:S06]  /*00d0*/  IMAD.WIDE R4, R3, 0x4, R4 ;  /* 0x0000000403047825 */ /* 0x008fcc00078e0204 */
[----:B0-----:R-:W3:Y:S01]  /*00e0*/  LDG.E R5, desc[UR36][R4.64] ;  /* 0x0000002404057981 */ /* 0x001ee2000c1e1900 */
[----:B------:R-:W-:Y:S01]  /*00f0*/  UMOV UR4, 0x400 ;  /* 0x0000040000047882 */ /* 0x000fe20000000000 */
[----:B------:R-:W-:Y:S01]  /*0100*/  FADD R0, RZ, R0 ;  /* 0x00000000ff007221 */ /* 0x000fe20000000000 */
[----:B----4-:R-:W-:Y:S01]  /*0110*/  ULEA UR4, UR5, UR4, 0x18 ;  /* 0x0000000405047291 */ /* 0x010fe2000f8ec0ff */
[----:B------:R-:W-:Y:S01]  /*0120*/  HFMA2 R23, -RZ, RZ, 0, 5.9604644775390625e-08 ;  /* 0x00000001ff177431 */ /* 0x000fe200000001ff */
[----:B------:R-:W0:Y:S01]  /*0130*/  LDCU UR5, c[0x0][0x2f8] ;  /* 0x00005f00ff0577ac */ /* 0x000e220008000800 */
[----:B------:R-:W-:Y:S01]  /*0140*/  FFMA R0, RZ, RZ, R0 ;  /* 0x000000ffff007223 */ /* 0x000fe20000000000 */
[----:B------:R-:W-:Y:S01]  /*0150*/  SHF.R.U32.HI R22, RZ, 0x4, R2 ;  /* 0x00000004ff167819 */ /* 0x000fe20000011602 */
[----:B-----5:R-:W-:Y:S01]  /*0160*/  FMUL R19, R19, 16 ;  /* 0x4180000013137820 */ /* 0x020fe20000400000 */
[----:B------:R-:W-:Y:S01]  /*0170*/  LEA R18, R2, UR4, 0x2 ;  /* 0x0000000402127c11 */ /* 0x000fe2000f8e10ff */
[----:B------:R-:W-:-:S04]  /*0180*/  FFMA R0, RZ, RZ, R0 ;  /* 0x000000ffff007223 */ /* 0x000fc80000000000 */
[----:B------:R-:W-:-:S04]  /*0190*/  FADD R25, R0, 1 ;  /* 0x3f80000000197421 */ /* 0x000fc80000000000 */
[----:B------:R-:W-:-:S04]  /*01a0*/  FADD R3, R25, -1 ;  /* 0xbf80000019037421 */ /* 0x000fc80000000000 */
[----:B------:R-:W-:Y:S01]  /*01b0*/  FADD R24, R0, -R3 ;  /* 0x8000000300187221 */ /* 0x000fe20000000000 */
[----:B0-----:R-:W-:-:S04]  /*01c0*/  IADD3 R17, P0, PT, R1, UR5, RZ ;  /* 0x0000000501117c10 */ /* 0x001fc8000ff1e0ff */
[----:B--2---:R-:W-:Y:S01]  /*01d0*/  IADD3.X R16, PT, PT, RZ, UR6, RZ, P0, !PT ;  /* 0x00000006ff107c10 */ /* 0x004fe200087fe4ff */
[----:B---3--:R0:W-:Y:S01]  /*01e0*/  STS [R18], R5 ;  /* 0x0000000512007388 */ /* 0x0081e20000000800 */
[----:B------:R-:W-:Y:S07]  /*01f0*/  BAR.SYNC.DEFER_BLOCKING 0x0 ;  /* 0x0000000000007b1d */ /* 0x000fee0000010000 */
.L_x_5:
[----:B------:R-:W-:Y:S01]  /*0200*/  I2FP.F32.U32 R0, R23 ;  /* 0x0000001700007245 */ /* 0x000fe20000201000 */
[----:B------:R-:W-:Y:S04]  /*0210*/  BSSY.RECONVERGENT B0, `(.L_x_0) ;  /* 0x000001e000007945 */ /* 0x000fe80003800200 */
[----:B------:R-:W-:Y:S01]  /*0220*/  FADD R8, R0, -1 ;  /* 0xbf80000000087421 */ /* 0x000fe20000000000 */
[----:B------:R-:W-:-:S04]  /*0230*/  IMAD.MOV.U32 R0, RZ, RZ, 0x3f800000 ;  /* 0x3f800000ff007424 */ /* 0x000fc800078e00ff */
[----:B------:R-:W-:-:S13]  /*0240*/  FSETP.NEU.AND P0, PT, R8, RZ, PT ;  /* 0x000000ff0800720b */ /* 0x000fda0003f0d000 */
[----:B------:R-:W-:Y:S05]  /*0250*/  @!P0 BRA `(.L_x_1) ;  /* 0x0000000000648947 */ /* 0x000fea0003800000 */
[CC--:B------:R-:W-:Y:S01]  /*0260*/  FMUL R0, R25.reuse, R8.reuse ;  /* 0x0000000819007220 */ /* 0x0c0fe20000400000 */
[----:B------:R-:W-:Y:S02]  /*0270*/  MOV R7, 0x391fcb8e ;  /* 0x391fcb8e00077802 */ /* 0x000fe40000000f00 */
[-C--:B------:R-:W-:Y:S01]  /*0280*/  FSETP.NAN.AND P2, PT, |R8|, |R8|.reuse, PT ;  /* 0x400000080800720b */ /* 0x080fe20003f48200 */
[----:B------:R-:W1:Y:S01]  /*0290*/  FRND R3, R0 ;  /* 0x0000000000037307 */ /* 0x000e620000201000 */
[----:B0-----:R-:W-:Y:S01]  /*02a0*/  FFMA R5, R25, R8, -R0 ;  /* 0x0000000819057223 */ /* 0x001fe20000000800 */
[----:B------:R-:W-:-:S03]  /*02b0*/  FSETP.GT.AND P0, PT, |R0|, 152, PT ;  /* 0x431800000000780b */ /* 0x000fc60003f04200 */
[----:B------:R-:W-:-:S03]  /*02c0*/  FFMA R5, R24, R8, R5 ;  /* 0x0000000818057223 */ /* 0x000fc60000000005 */
[----:B------:R-:W0:Y:S01]  /*02d0*/  F2I.NTZ R6, R0 ;  /* 0x0000000000067305 */ /* 0x000e220000203100 */
[----:B-1----:R-:W-:Y:S01]  /*02e0*/  FADD R4, R0, -R3 ;  /* 0x8000000300047221 */ /* 0x002fe20000000000 */
[----:B------:R-:W-:-:S03]  /*02f0*/  FSETP.GT.AND P1, PT, R3, RZ, PT ;  /* 0x000000ff0300720b */ /* 0x000fc60003f24000 */
[----:B------:R-:W-:Y:S01]  /*0300*/  FADD R4, R4, R5 ;  /* 0x0000000504047221 */ /* 0x000fe20000000000 */
[----:B------:R-:W-:Y:S02]  /*0310*/  SEL R3, RZ, 0x83000000, P1 ;  /* 0x83000000ff037807 */ /* 0x000fe40000800000 */
[----:B------:R-:W-:Y:S01]  /*0320*/  FSETP.GEU.AND P1, PT, R0, RZ, PT ;  /* 0x000000ff0000720b */ /* 0x000fe20003f2e000 */
[----:B------:R-:W-:Y:S02]  /*0330*/  FFMA R5, R4, R7, 0.0013391353422775864601 ;  /* 0x3aaf85ed04057423 */ /* 0x000fe40000000007 */
[----:B0-----:R-:W-:Y:S01]  /*0340*/  IMAD R6, R6, 0x800000, -R3 ;  /* 0x0080000006067824 */ /* 0x001fe200078e0a03 */
[----:B------:R-:W-:Y:S01]  /*0350*/  FSEL R0, RZ, +INF , !P1 ;  /* 0x7f800000ff007808 */ /* 0x000fe20004800000 */
[----:B------:R-:W-:-:S04]  /*0360*/  FFMA R5, R4, R5, 0.0096188392490148544312 ;  /* 0x3c1d985604057423 */ /* 0x000fc80000000005 */
[----:B------:R-:W-:-:S04]  /*0370*/  FFMA R5, R4, R5, 0.055503588169813156128 ;  /* 0x3d6357bb04057423 */ /* 0x000fc80000000005 */
[----:B------:R-:W-:-:S04]  /*0380*/  FFMA R5, R4, R5, 0.24022644758224487305 ;  /* 0x3e75fdec04057423 */ /* 0x000fc80000000005 */
[----:B------:R-:W-:Y:S01]  /*0390*/  FFMA R7, R4, R5, 0.69314718246459960938 ;  /* 0x3f31721804077423 */ /* 0x000fe20000000005 */
[----:B------:R-:W-:-:S03]  /*03a0*/  IADD3 R5, PT, PT, R3, 0x7f000000, RZ ;  /* 0x7f00000003057810 */ /* 0x000fc60007ffe0ff */
[----:B------:R-:W-:-:S04]  /*03b0*/  FFMA R4, R4, R7, 1 ;  /* 0x3f80000004047423 */ /* 0x000fc80000000007 */
[----:B------:R-:W-:-:S04]  /*03c0*/  FMUL R5, R5, R4 ;  /* 0x0000000405057220 */ /* 0x000fc80000400000 */
[----:B------:R-:W-:Y:S01]  /*03d0*/  @!P0 FMUL R0, R6, R5 ;  /* 0x0000000506008220 */ /* 0x000fe20000400000 */
[----:B------:R-:W-:-:S07]  /*03e0*/  @P2 FADD R0, R8, 2 ;  /* 0x4000000008002421 */ /* 0x000fce0000000000 */
.L_x_1:
[----:B------:R-:W-:Y:S05]  /*03f0*/  BSYNC.RECONVERGENT B0 ;  /* 0x0000000000007941 */ /* 0x000fea0003800200 */
.L_x_0:
[----:B------:R-:W-:-:S13]  /*0400*/  FSETP.GEU.AND P0, PT, R0, UR38, PT ;  /* 0x0000002600007c0b */ /* 0x000fda000bf0e000 */
[----:B------:R-:W-:Y:S05]  /*0410*/  @P0 BRA `(.L_x_2) ;  /* 0x0000000000740947 */ /* 0x000fea0003800000 */
[----:B0-----:R-:W0:Y:S01]  /*0420*/  F2I.TRUNC.NTZ R5, R0 ;  /* 0x0000000000057305 */ /* 0x001e22000020f100 */
[----:B------:R-:W-:Y:S01]  /*0430*/  BSSY.RECONVERGENT B6, `(.L_x_3) ;  /* 0x0000019000067945 */ /* 0x000fe20003800200 */
[----:B0-----:R-:W-:-:S04]  /*0440*/  LEA R3, R5, 0xffffffff, 0x1 ;  /* 0xffffffff05037811 */ /* 0x001fc800078e08ff */
[----:B------:R-:W-:-:S13]  /*0450*/  LOP3.LUT P0, RZ, R3, R22, RZ, 0xc0, !PT ;  /* 0x0000001603ff7212 */ /* 0x000fda000780c0ff */
[----:B------:R-:W-:Y:S05]  /*0460*/  @P0 BRA `(.L_x_4) ;  /* 0x0000000000540947 */ /* 0x000fea0003800000 */
[----:B------:R-:W-:-:S04]  /*0470*/  LEA R10, R5, R2, 0x4 ;  /* 0x00000002050a7211 */ /* 0x000fc800078e20ff */
[----:B------:R-:W-:-:S04]  /*0480*/  I2FP.F32.U32 R0, R10 ;  /* 0x0000000a00007245 */ /* 0x000fc80000201000 */
[----:B------:R-:W-:-:S13]  /*0490*/  FSETP.GT.AND P0, PT, R19, R0, PT ;  /* 0x000000001300720b */ /* 0x000fda0003f04000 */
[----:B------:R-:W-:Y:S05]  /*04a0*/  @!P0 BRA `(.L_x_4) ;  /* 0x0000000000448947 */ /* 0x000fea0003800000 */
[----:B------:R-:W-:Y:S01]  /*04b0*/  LEA R0, R5, R18, 0x6 ;  /* 0x0000001205007211 */ /* 0x000fe200078e30ff */
[----:B------:R-:W-:Y:S01]  /*04c0*/  LDS R11, [R18] ;  /* 0x00000000120b7984 */ /* 0x000fe20000000800 */
[----:B------:R-:W-:Y:S01]  /*04d0*/  MOV R8, 0x0 ;  /* 0x0000000000087802 */ /* 0x000fe20000000f00 */
[----:B------:R-:W-:Y:S01]  /*04e0*/  IMAD.MOV.U32 R3, RZ, RZ, R2 ;  /* 0x000000ffff037224 */ /* 0x000fe200078e0002 */
[----:B------:R-:W0:Y:S01]  /*04f0*/  LDCU.64 UR4, c[0x4][0x10] ;  /* 0x01000200ff0477ac */ /* 0x000e220008000a00 */
[----:B------:R-:W-:Y:S01]  /*0500*/  STL [R1+0x8], R10 ;  /* 0x0000080a01007387 */ /* 0x000fe20000100800 */
[----:B------:R-:W-:Y:S02]  /*0510*/  MOV R6, R17 ;  /* 0x0000001100067202 */ /* 0x000fe40000000f00 */
[----:B------:R-:W1:Y:S01]  /*0520*/  LDC.64 R8, c[0x4][R8] ;  /* 0x0100000008087b82 */ /* 0x000e620000000a00 */
[----:B------:R-:W2:Y:S01]  /*0530*/  LDS R0, [R0] ;  /* 0x0000000000007984 */ /* 0x000ea20000000800 */
[----:B------:R-:W-:-:S03]  /*0540*/  MOV R7, R16 ;  /* 0x0000001000077202 */ /* 0x000fc60000000f00 */
[----:B------:R3:W-:Y:S01]  /*0550*/  STL.64 [R1], R2 ;  /* 0x0000000201007387 */ /* 0x0007e20000100a00 */
[----:B0-----:R-:W-:Y:S01]  /*0560*/  MOV R4, UR4 ;  /* 0x0000000400047c02 */ /* 0x001fe20008000f00 */
[----:B------:R-:W-:Y:S01]  /*0570*/  IMAD.U32 R5, RZ, RZ, UR5 ;  /* 0x00000005ff057e24 */ /* 0x000fe2000f8e00ff */
[----:B--2---:R-:W-:-:S05]  /*0580*/  IADD3 R11, PT, PT, R11, R0, RZ ;  /* 0x000000000b0b7210 */ /* 0x004fca0007ffe0ff */
[----:B------:R3:W-:Y:S02]  /*0590*/  STS [R18], R11 ;  /* 0x0000000b12007388 */ /* 0x0007e40000000800 */
[----:B------:R-:W-:-:S07]  /*05a0*/  LEPC R20, `(.L_x_4) ;  /* 0x000000001014794e */ /* 0x000fce0000000000 */
[----:B-1-3--:R-:W-:Y:S05]  /*05b0*/  CALL.ABS.NOINC R8 ;  /* 0x0000000008007343 */ /* 0x00afea0003c00000 */
.L_x_4:
[----:B------:R-:W-:Y:S05]  /*05c0*/  BSYNC.RECONVERGENT B6 ;  /* 0x0000000000067941 */ /* 0x000fea0003800200 */
.L_x_3:
[----:B------:R-:W-:Y:S01]  /*05d0*/  IADD3 R23, PT, PT, R23, 0x1, RZ ;  /* 0x0000000117177810 */ /* 0x000fe20007ffe0ff */
[----:B------:R-:W-:Y:S06]  /*05e0*/  BRA `(.L_x_5) ;  /* 0xfffffffc00047947 */ /* 0x000fec000383ffff */
.L_x_2:
[----:B------:R-:W-:Y:S05]  /*05f0*/  WARPSYNC.ALL ;  /* 0x0000000000007948 */ /* 0x000fea0003800000 */
[----:B------:R-:W-:Y:S01]  /*0600*/  BAR.SYNC.DEFER_BLOCKING 0x0 ;  /* 0x0000000000007b1d */ /* 0x000fe20000010000 */
[----:B------:R-:W-:-:S13]  /*0610*/  ISETP.GT.U32.AND P0, PT, R2, 0xf, PT ;  /* 0x0000000f0200780c */ /* 0x000fda0003f04070 */
[----:B------:R-:W-:Y:S05]  /*0620*/  @P0 EXIT ;  /* 0x000000000000094d */ /* 0x000fea0003800000 */
[----:B------:R-:W1:Y:S01]  /*0630*/  LDS R7, [R18] ;  /* 0x0000000012077984 */ /* 0x000e620000000800 */
[----:B0-----:R-:W0:Y:S02]  /*0640*/  LDC.64 R4, c[0x0][0x388] ;  /* 0x0000e200ff047b82 */ /* 0x001e240000000a00 */
[----:B0-----:R-:W-:-:S05]  /*0650*/  IMAD.WIDE.U32 R2, R2, 0x4, R4 ;  /* 0x0000000402027825 */ /* 0x001fca00078e0004 */
[----:B-1----:R-:W-:Y:S01]  /*0660*/  STG.E desc[UR36][R2.64], R7 ;  /* 0x0000000702007986 */ /* 0x002fe2000c101924 */
[----:B------:R-:W-:Y:S05]  /*0670*/  EXIT ;  /* 0x000000000000794d */ /* 0x000fea0003800000 */
.L_x_6:
[----:B------:R-:W-:-:S00]  /*0680*/  BRA `(.L_x_6) ;  /* 0xfffffffc00fc7947 */ /* 0x000fc0000383ffff */
[----:B------:R-:W-:-:S00]  /*0690*/  NOP ;  /* 0x0000000000007918 */ /* 0x000fc00000000000 */
        /* <DEDUP_REMOVED lines=14> */
.L_x_19:


//--------------------- .text._Z7sumadorPiS_f     --------------------------
	.section	.text._Z7sumadorPiS_f,"ax",@progbits
	.align	128
        .global         _Z7sumadorPiS_f
        .type           _Z7sumadorPiS_f,@function
        .size           _Z7sumadorPiS_f,(.L_x_18 - _Z7sumadorPiS_f)
        .other          _Z7sumadorPiS_f,@"STO_CUDA_ENTRY STV_DEFAULT"
_Z7sumadorPiS_f:
.text._Z7sumadorPiS_f:
[----:B------:R-:W0:Y:S01]  /*0000*/  LDC R1, c[0x0][0x37c] ;  /* 0x0000df00ff017b82 */ /* 0x000e220000000800 */
[----:B------:R-:W1:Y:S01]  /*0010*/  S2R R19, SR_CTAID.X ;  /* 0x0000000000137919 */ /* 0x000e620000002500 */
[----:B------:R-:W2:Y:S06]  /*0020*/  LDCU UR5, c[0x0][0x2fc] ;  /* 0x00005f80ff0577ac */ /* 0x000eac0008000800 */
[----:B------:R-:W3:Y:S01]  /*0030*/  LDC.64 R4, c[0x0][0x380] ;  /* 0x0000e000ff047b82 */ /* 0x000ee20000000a00 */
[----:B0-----:R-:W-:Y:S01]  /*0040*/  VIADD R1, R1, 0xfffffff8 ;  /* 0xfffffff801017836 */ /* 0x001fe20000000000 */
[----:B------:R-:W0:Y:S01]  /*0050*/  S2R R17, SR_TID.X ;  /* 0x0000000000117919 */ /* 0x000e220000002100 */
[----:B------:R-:W1:Y:S01]  /*0060*/  LDCU UR4, c[0x0][0x360] ;  /* 0x00006c00ff0477ac */ /* 0x000e620008000800 */
[----:B------:R-:W4:Y:S01]  /*0070*/  LDCU.64 UR36, c[0x0][0x358] ;  /* 0x00006b00ff2477ac */ /* 0x000f220008000a00 */
[----:B------:R-:W-:-:S02]  /*0080*/  MOV R2, 0x400 ;  /* 0x0000040000027802 */ /* 0x000fc40000000f00 */
[----:B------:R-:W-:Y:S01]  /*0090*/  MOV R0, 0x0 ;  /* 0x0000000000007802 */ /* 0x000fe20000000f00 */
[----:B------:R-:W5:Y:S01]  /*00a0*/  LDCU.64 UR6, c[0x4][0x8] ;  /* 0x01000100ff0677ac */ /* 0x000f620008000a00 */
[----:B-1----:R-:W-:-:S04]  /*00b0*/  IMAD R18, R19, UR4, RZ ;  /* 0x0000000413127c24 */ /* 0x002fc8000f8e02ff */
[----:B0-----:R-:W-:-:S04]  /*00c0*/  IMAD.IADD R3, R18, 0x1, R17 ;  /* 0x0000000112037824 */ /* 0x001fc800078e0211 */
[----:B---3--:R-:W-:-:S05]  /*00d0*/  IMAD.WIDE R4, R3, 0x4, R4 ;  /* 0x0000000403047825 */ /* 0x008fca00078e0204 */
[----:B----4-:R5:W3:Y:S01]  /*00e0*/  LDG.E R16, desc[UR36][R4.64] ;  /* 0x0000002404107981 */ /* 0x010ae2000c1e1900 */
[----:B------:R-:W0:Y:S01]  /*00f0*/  LDCU UR4, c[0x0][0x2f8] ;  /* 0x00005f00ff0477ac */ /* 0x000e220008000800 */
[----:B------:R1:W4:Y:S01]  /*0100*/  LDC.64 R8, c[0x4][R0] ;  /* 0x0100000000087b82 */ /* 0x0003220000000a00 */
[----:B------:R-:W1:Y:S01]  /*0110*/  S2R R3, SR_CgaCtaId ;  /* 0x0000000000037919 */ /* 0x000e620000008800 */
[----:B-----5:R-:W-:Y:S02]  /*0120*/  IMAD.U32 R4, RZ, RZ, UR6 ;  /* 0x00000006ff047e24 */ /* 0x020fe4000f8e00ff */
[----:B------:R-:W-:Y:S01]  /*0130*/  IMAD.U32 R5, RZ, RZ, UR7 ;  /* 0x00000007ff057e24 */ /* 0x000fe2000f8e00ff */
[----:B0-----:R-:W-:-:S04]  /*0140*/  IADD3 R6, P0, PT, R1, UR4, RZ ;  /* 0x0000000401067c10 */ /* 0x001fc8000ff1e0ff */
[----:B--2---:R-:W-:Y:S02]  /*0150*/  IADD3.X R7, PT, PT, RZ, UR5, RZ, P0, !PT ;  /* 0x00000005ff077c10 */ /* 0x004fe400087fe4ff */
[----:B-1----:R-:W-:-:S04]  /*0160*/  LEA R2, R3, R2, 0x18 ;  /* 0x0000000203027211 */ /* 0x002fc800078ec0ff */
[----:B------:R-:W-:-:S05]  /*0170*/  LEA R3, R17, R2, 0x2 ;  /* 0x0000000211037211 */ /* 0x000fca00078e10ff */
[----:B---3--:R0:W-:Y:S04]  /*0180*/  STS [R3], R16 ;  /* 0x0000001003007388 */ /* 0x0081e80000000800 */
[----:B----4-:R0:W-:Y:S02]  /*0190*/  STL.64 [R1], R16 ;  /* 0x0000001001007387 */ /* 0x0101e40000100a00 */
[----:B------:R-:W-:-:S07]  /*01a0*/  LEPC R20, `(.L_x_7) ;  /* 0x000000001014794e */ /* 0x000fce0000000000 */
[----:B0-----:R-:W-:Y:S05]  /*01b0*/  CALL.ABS.NOINC R8 ;  /* 0x0000000008007343 */ /* 0x001fea0003c00000 */
.L_x_7:
[----:B------:R-:W-:Y:S05]  /*01c0*/  WARPSYNC.ALL ;  /* 0x0000000000007948 */ /* 0x000fea0003800000 */
[----:B------:R-:W-:Y:S01]  /*01d0*/  FFMA R0, RZ, 1.4426950216293334961, RZ ;  /* 0x3fb8aa3bff007823 */ /* 0x000fe200000000ff */
[----:B------:R-:W0:Y:S01]  /*01e0*/  LDC R7, c[0x0][0x390] ;  /* 0x0000e400ff077b82 */ /* 0x000e220000000800 */
[----:B------:R1:W2:Y:S01]  /*01f0*/  I2F.F64.U32 R8, R17 ;  /* 0x0000001100087312 */ /* 0x0002a20000201800 */
[----:B------:R-:W-:Y:S01]  /*0200*/  I2FP.F32.U32 R18, R18 ;  /* 0x0000001200127245 */ /* 0x000fe20000201000 */
[----:B------:R-:W-:Y:S01]  /*0210*/  FADD R0, RZ, R0 ;  /* 0x00000000ff007221 */ /* 0x000fe20000000000 */
[----:B------:R-:W-:-:S03]  /*0220*/  UMOV UR4, 0x1 ;  /* 0x0000000100047882 */ /* 0x000fc60000000000 */
[----:B------:R-:W-:-:S04]  /*0230*/  FFMA R0, RZ, RZ, R0 ;  /* 0x000000ffff007223 */ /* 0x000fc80000000000 */
[----:B------:R-:W-:-:S04]  /*0240*/  FFMA R0, RZ, RZ, R0 ;  /* 0x000000ffff007223 */ /* 0x000fc80000000000 */
[----:B------:R-:W-:-:S04]  /*0250*/  FADD R3, R0, 1 ;  /* 0x3f80000000037421 */ /* 0x000fc80000000000 */
[----:B------:R-:W-:-:S04]  /*0260*/  FADD R5, R3, -1 ;  /* 0xbf80000003057421 */ /* 0x000fc80000000000 */
[----:B------:R-:W-:Y:S01]  /*0270*/  FADD R4, R0, -R5 ;  /* 0x8000000500047221 */ /* 0x000fe20000000000 */
[----:B0-----:R-:W-:Y:S01]  /*0280*/  FFMA R5, R7, 16, -R18 ;  /* 0x4180000007057823 */ /* 0x001fe20000000812 */
[----:B-12---:R-:W-:Y:S06]  /*0290*/  BAR.SYNC.DEFER_BLOCKING 0x0 ;  /* 0x0000000000007b1d */ /* 0x006fec0000010000 */
.L_x_13:
[----:B0-----:R-:W-:Y:S01]  /*02a0*/  I2FP.F32.U32 R0, UR4 ;  /* 0x0000000400007c45 */ /* 0x001fe20008201000 */
[----:B------:R-:W-:-:S04]  /*02b0*/  IMAD.MOV.U32 R16, RZ, RZ, 0x3f800000 ;  /* 0x3f800000ff107424 */ /* 0x000fc800078e00ff */
[----:B------:R-:W-:-:S05]  /*02c0*/  FADD R14, R0, -1 ;  /* 0xbf800000000e7421 */ /* 0x000fca0000000000 */
[----:B------:R-:W-:-:S13]  /*02d0*/  FSETP.NEU.AND P0, PT, R14, RZ, PT ;  /* 0x000000ff0e00720b */ /* 0x000fda0003f0d000 */
[----:B------:R-:W-:Y:S05]  /*02e0*/  @!P0 BRA `(.L_x_8) ;  /* 0x0000000000648947 */ /* 0x000fea0003800000 */
[CC--:B------:R-:W-:Y:S01]  /*02f0*/  FMUL R6, R3.reuse, R14.reuse ;  /* 0x0000000e03067220 */ /* 0x0c0fe20000400000 */
[----:B------:R-:W-:Y:S01]  /*0300*/  IMAD.MOV.U32 R13, RZ, RZ, 0x391fcb8e ;  /* 0x391fcb8eff0d7424 */ /* 0x000fe200078e00ff */
[-C--:B------:R-:W-:Y:S02]  /*0310*/  FSETP.NAN.AND P2, PT, |R14|, |R14|.reuse, PT ;  /* 0x4000000e0e00720b */ /* 0x080fe40003f48200 */
[----:B------:R-:W0:Y:S01]  /*0320*/  FRND R7, R6 ;  /* 0x0000000600077307 */ /* 0x000e220000201000 */
[----:B------:R-:W-:Y:S01]  /*0330*/  FFMA R11, R3, R14, -R6 ;  /* 0x0000000e030b7223 */ /* 0x000fe20000000806 */
[----:B------:R-:W-:-:S03]  /*0340*/  FSETP.GT.AND P0, PT, |R6|, 152, PT ;  /* 0x431800000600780b */ /* 0x000fc60003f04200 */
[----:B------:R-:W-:-:S03]  /*0350*/  FFMA R11, R4, R14, R11 ;  /* 0x0000000e040b7223 */ /* 0x000fc6000000000b */
[----:B------:R-:W1:Y:S01]  /*0360*/  F2I.NTZ R12, R6 ;  /* 0x00000006000c7305 */ /* 0x000e620000203100 */
[----:B0-----:R-:W-:Y:S01]  /*0370*/  FADD R10, R6, -R7 ;  /* 0x80000007060a7221 */ /* 0x001fe20000000000 */
[----:B------:R-:W-:-:S03]  /*0380*/  FSETP.GT.AND P1, PT, R7, RZ, PT ;  /* 0x000000ff0700720b */ /* 0x000fc60003f24000 */
[----:B------:R-:W-:Y:S01]  /*0390*/  FADD R10, R10, R11 ;  /* 0x0000000b0a0a7221 */ /* 0x000fe20000000000 */
[----:B------:R-:W-:Y:S02]  /*03a0*/  SEL R7, RZ, 0x83000000, P1 ;  /* 0x83000000ff077807 */ /* 0x000fe40000800000 */
[----:B------:R-:W-:Y:S01]  /*03b0*/  FSETP.GEU.AND P1, PT, R6, RZ, PT ;  /* 0x000000ff0600720b */ /* 0x000fe20003f2e000 */
[----:B------:R-:W-:Y:S02]  /*03c0*/  FFMA R11, R10, R13, 0.0013391353422775864601 ;  /* 0x3aaf85ed0a0b7423 */ /* 0x000fe4000000000d */
[----:B-1----:R-:W-:Y:S01]  /*03d0*/  IMAD R12, R12, 0x800000, -R7 ;  /* 0x008000000c0c7824 */ /* 0x002fe200078e0a07 */
        /* <DEDUP_REMOVED lines=10> */
.L_x_8:
[----:B------:R-:W-:-:S13]  /*0480*/  FSETP.GEU.AND P0, PT, R16, 160, PT ;  /* 0x432000001000780b */ /* 0x000fda0003f0e000 */
[----:B------:R-:W-:Y:S05]  /*0490*/  @P0 BRA `(.L_x_9) ;  /* 0x0000000000f80947 */ /* 0x000fea0003800000 */
[CC--:B------:R-:W-:Y:S01]  /*04a0*/  FMUL R6, R3.reuse, R0.reuse ;  /* 0x0000000003067220 */ /* 0x0c0fe20000400000 */
[----:B------:R-:W-:Y:S01]  /*04b0*/  IMAD.MOV.U32 R12, RZ, RZ, 0x391fcb8e ;  /* 0x391fcb8eff0c7424 */ /* 0x000fe200078e00ff */
[-C--:B------:R-:W-:Y:S02]  /*04c0*/  FSETP.NAN.AND P1, PT, |R0|, |R0|.reuse, PT ;  /* 0x400000000000720b */ /* 0x080fe40003f28200 */
[----:B------:R-:W0:Y:S01]  /*04d0*/  FRND R11, R6 ;  /* 0x00000006000b7307 */ /* 0x000e220000201000 */
[----:B------:R-:W-:Y:S01]  /*04e0*/  FFMA R7, R3, R0, -R6 ;  /* 0x0000000003077223 */ /* 0x000fe20000000806 */
[----:B------:R-:W-:-:S03]  /*04f0*/  FSETP.GEU.AND P2, PT, R6, RZ, PT ;  /* 0x000000ff0600720b */ /* 0x000fc60003f4e000 */
[----:B------:R-:W-:Y:S01]  /*0500*/  FFMA R7, R4, R0, R7 ;  /* 0x0000000004077223 */ /* 0x000fe20000000007 */
[----:B0-----:R-:W-:Y:S01]  /*0510*/  FADD R10, R6, -R11 ;  /* 0x8000000b060a7221 */ /* 0x001fe20000000000 */
[----:B------:R-:W-:-:S03]  /*0520*/  FSETP.GT.AND P0, PT, R11, RZ, PT ;  /* 0x000000ff0b00720b */ /* 0x000fc60003f04000 */
[----:B------:R-:W-:Y:S01]  /*0530*/  FADD R7, R7, R10 ;  /* 0x0000000a07077221 */ /* 0x000fe20000000000 */
[----:B------:R-:W-:Y:S02]  /*0540*/  SEL R11, RZ, 0x83000000, P0 ;  /* 0x83000000ff0b7807 */ /* 0x000fe40000000000 */
[----:B------:R-:W-:Y:S01]  /*0550*/  FSETP.GT.AND P0, PT, |R6|, 152, PT ;  /* 0x431800000600780b */ /* 0x000fe20003f04200 */
[----:B------:R-:W-:Y:S01]  /*0560*/  FFMA R10, R7, R12, 0.0013391353422775864601 ;  /* 0x3aaf85ed070a7423 */ /* 0x000fe2000000000c */
[----:B------:R-:W-:Y:S01]  /*0570*/  IADD3 R13, PT, PT, R11, 0x7f000000, RZ ;  /* 0x7f0000000b0d7810 */ /* 0x000fe20007ffe0ff */
[----:B------:R0:W1:Y:S02]  /*0580*/  F2I.NTZ R12, R6 ;  /* 0x00000006000c7305 */ /* 0x0000640000203100 */
[----:B------:R-:W-:-:S04]  /*0590*/  FFMA R10, R7, R10, 0.0096188392490148544312 ;  /* 0x3c1d9856070a7423 */ /* 0x000fc8000000000a */
[----:B------:R-:W-:Y:S01]  /*05a0*/  FFMA R10, R7, R10, 0.055503588169813156128 ;  /* 0x3d6357bb070a7423 */ /* 0x000fe2000000000a */
[----:B0-----:R-:W-:-:S03]  /*05b0*/  IMAD.MOV.U32 R6, RZ, RZ, 0x1 ;  /* 0x00000001ff067424 */ /* 0x001fc600078e00ff */
[----:B------:R-:W-:-:S04]  /*05c0*/  FFMA R10, R7, R10, 0.24022644758224487305 ;  /* 0x3e75fdec070a7423 */ /* 0x000fc8000000000a */
[----:B------:R-:W-:Y:S01]  /*05d0*/  FFMA R10, R7, R10, 0.69314718246459960938 ;  /* 0x3f317218070a7423 */ /* 0x000fe2000000000a */
[----:B-1----:R-:W-:-:S03]  /*05e0*/  IMAD R11, R12, 0x800000, -R11 ;  /* 0x008000000c0b7824 */ /* 0x002fc600078e0a0b */
[----:B------:R-:W-:-:S04]  /*05f0*/  FFMA R10, R7, R10, 1 ;  /* 0x3f800000070a7423 */ /* 0x000fc8000000000a */
[----:B------:R-:W-:-:S04]  /*0600*/  FMUL R10, R10, R13 ;  /* 0x0000000d0a0a7220 */ /* 0x000fc80000400000 */
[----:B------:R-:W-:Y:S01]  /*0610*/  FMUL R18, R10, R11 ;  /* 0x0000000b0a127220 */ /* 0x000fe20000400000 */
[----:B------:R-:W-:Y:S01]  /*0620*/  @P0 FSEL R18, RZ, +INF , !P2 ;  /* 0x7f800000ff120808 */ /* 0x000fe20005000000 */
[----:B------:R-:W-:-:S06]  /*0630*/  @P1 FADD R18, R0, 2 ;  /* 0x4000000000121421 */ /* 0x000fcc0000000000 */
[----:B------:R-:W0:Y:S08]  /*0640*/  F2I.TRUNC.NTZ R18, R18 ;  /* 0x0000001200127305 */ /* 0x000e30000020f100 */
[----:B0-----:R-:W0:Y:S08]  /*0650*/  I2F.F64 R12, R18 ;  /* 0x00000012000c7312 */ /* 0x001e300000201c00 */
[----:B0-----:R-:W0:Y:S02]  /*0660*/  MUFU.RCP64H R7, R13 ;  /* 0x0000000d00077308 */ /* 0x001e240000001800 */
[----:B0-----:R-:W-:-:S08]  /*0670*/  DFMA R10, -R12, R6, 1 ;  /* 0x3ff000000c0a742b */ /* 0x001fd00000000106 */
[----:B------:R-:W-:-:S08]  /*0680*/  DFMA R10, R10, R10, R10 ;  /* 0x0000000a0a0a722b */ /* 0x000fd0000000000a */
[----:B------:R-:W-:-:S08]  /*0690*/  DFMA R10, R6, R10, R6 ;  /* 0x0000000a060a722b */ /* 0x000fd00000000006 */
[----:B------:R-:W-:-:S08]  /*06a0*/  DFMA R6, -R12, R10, 1 ;  /* 0x3ff000000c06742b */ /* 0x000fd0000000010a */
[----:B------:R-:W-:-:S08]  /*06b0*/  DFMA R6, R10, R6, R10 ;  /* 0x000000060a06722b */ /* 0x000fd0000000000a */
[----:B------:R-:W-:-:S08]  /*06c0*/  DMUL R10, R6, 10 ;  /* 0x40240000060a7828 */ /* 0x000fd00000000000 */
[----:B------:R-:W-:-:S08]  /*06d0*/  DFMA R14, -R12, R10, 10 ;  /* 0x402400000c0e742b */ /* 0x000fd0000000010a */
[----:B------:R-:W-:-:S10]  /*06e0*/  DFMA R6, R6, R14, R10 ;  /* 0x0000000e0606722b */ /* 0x000fd4000000000a */
[----:B------:R-:W-:-:S05]  /*06f0*/  FFMA R0, RZ, R13, R7 ;  /* 0x0000000dff007223 */ /* 0x000fca0000000007 */
[----:B------:R-:W-:-:S13]  /*0700*/  FSETP.GT.AND P0, PT, |R0|, 1.469367938527859385e-39, PT ;  /* 0x001000000000780b */ /* 0x000fda0003f04200 */
[----:B------:R-:W-:Y:S05]  /*0710*/  @P0 BRA `(.L_x_10) ;  /* 0x0000000000100947 */ /* 0x000fea0003800000 */
[----:B------:R-:W-:-:S07]  /*0720*/  MOV R0, 0x740 ;  /* 0x0000074000007802 */ /* 0x000fce0000000f00 */
[----:B------:R-:W-:Y:S05]  /*0730*/  CALL.REL.NOINC `($__internal_0_$__cuda_sm20_div_rn_f64_full) ;  /* 0x0000000000707944 */ /* 0x000fea0003c00000 */
[----:B------:R-:W-:Y:S01]  /*0740*/  MOV R6, R22 ;  /* 0x0000001600067202 */ /* 0x000fe20000000f00 */
[----:B------:R-:W-:-:S07]  /*0750*/  IMAD.MOV.U32 R7, RZ, RZ, R23 ;  /* 0x000000ffff077224 */ /* 0x000fce00078e0017 */
.L_x_10:
[----:B------:R-:W-:Y:S01]  /*0760*/  DSETP.GT.AND P0, PT, R6, R8, PT ;  /* 0x000000080600722a */ /* 0x000fe20003f04000 */
[----:B------:R-:W-:-:S13]  /*0770*/  BSSY.RECONVERGENT B0, `(.L_x_11) ;  /* 0x000000e000007945 */ /* 0x000fda0003800200 */
[----:B------:R-:W-:Y:S05]  /*0780*/  @!P0 BRA `(.L_x_12) ;  /* 0x0000000000308947 */ /* 0x000fea0003800000 */
[----:B------:R-:W-:Y:S01]  /*0790*/  FMUL R16, R16, 16 ;  /* 0x4180000010107820 */ /* 0x000fe20000400000 */
[----:B------:R-:W-:-:S03]  /*07a0*/  IMAD R18, R18, R17, RZ ;  /* 0x0000001112127224 */ /* 0x000fc600078e02ff */
[----:B------:R-:W0:Y:S02]  /*07b0*/  F2I.TRUNC.NTZ R7, R16 ;  /* 0x0000001000077305 */ /* 0x000e24000020f100 */
[----:B0-----:R-:W-:-:S05]  /*07c0*/  IMAD.IADD R0, R7, 0x1, R18 ;  /* 0x0000000107007824 */ /* 0x001fca00078e0212 */
[----:B------:R-:W-:-:S04]  /*07d0*/  I2FP.F32.U32 R0, R0 ;  /* 0x0000000000007245 */ /* 0x000fc80000201000 */
[----:B------:R-:W-:-:S13]  /*07e0*/  FSETP.GT.AND P0, PT, R5, R0, PT ;  /* 0x000000000500720b */ /* 0x000fda0003f04000 */
[----:B------:R-:W-:-:S05]  /*07f0*/  @P0 LEA R0, R18, R2, 0x2 ;  /* 0x0000000212000211 */ /* 0x000fca00078e10ff */
[----:B------:R-:W-:Y:S01]  /*0800*/  @P0 IMAD R7, R7, 0x4, R0 ;  /* 0x0000000407070824 */ /* 0x000fe200078e0200 */
[----:B------:R-:W-:Y:S05]  /*0810*/  @P0 LDS R6, [R0] ;  /* 0x0000000000060984 */ /* 0x000fea0000000800 */
[----:B------:R-:W0:Y:S02]  /*0820*/  @P0 LDS R7, [R7] ;  /* 0x0000000007070984 */ /* 0x000e240000000800 */
[----:B0-----:R-:W-:-:S05]  /*0830*/  @P0 IMAD.IADD R11, R6, 0x1, R7 ;  /* 0x00000001060b0824 */ /* 0x001fca00078e0207 */
[----:B------:R0:W-:Y:S02]  /*0840*/  @P0 STS [R0], R11 ;  /* 0x0000000b00000388 */ /* 0x0001e40000000800 */
.L_x_12:
[----:B------:R-:W-:Y:S05]  /*0850*/  BSYNC.RECONVERGENT B0 ;  /* 0x0000000000007941 */ /* 0x000fea0003800200 */
.L_x_11:
[----:B------:R-:W-:Y:S01]  /*0860*/  UIADD3 UR4, UPT, UPT, UR4, 0x1, URZ ;  /* 0x0000000104047890 */ /* 0x000fe2000fffe0ff */
[----:B------:R-:W-:Y:S11]  /*0870*/  BRA `(.L_x_13) ;  /* 0xfffffff800887947 */ /* 0x000ff6000383ffff */
.L_x_9:
[----:B------:R-:W-:-:S13]  /*0880*/  ISETP.GT.U32.AND P0, PT, R17, 0xf, PT ;  /* 0x0000000f1100780c */ /* 0x000fda0003f04070 */
[----:B------:R-:W-:Y:S05]  /*0890*/  @P0 EXIT ;  /* 0x000000000000094d */ /* 0x000fea0003800000 */
[C---:B------:R-:W-:Y:S02]  /*08a0*/  LEA R0, R19.reuse, R2, 0x2 ;  /* 0x0000000213007211 */ /* 0x040fe400078e10ff */
[----:B------:R-:W0:Y:S03]  /*08b0*/  LDC.64 R2, c[0x0][0x388] ;  /* 0x0000e200ff027b82 */ /* 0x000e260000000a00 */
[----:B------:R-:W1:Y:S01]  /*08c0*/  LDS R5, [R0] ;  /* 0x0000000000057984 */ /* 0x000e620000000800 */
[----:B0-----:R-:W-:-:S05]  /*08d0*/  IMAD.WIDE.U32 R2, R19, 0x4, R2 ;  /* 0x0000000413027825 */ /* 0x001fca00078e0002 */
[----:B-1----:R-:W-:Y:S01]  /*08e0*/  STG.E desc[UR36][R2.64], R5 ;  /* 0x0000000502007986 */ /* 0x002fe2000c101924 */
[----:B------:R-:W-:Y:S05]  /*08f0*/  EXIT ;  /* 0x000000000000794d */ /* 0x000fea0003800000 */
        .weak           $__internal_0_$__cuda_sm20_div_rn_f64_full
        .type           $__internal_0_$__cuda_sm20_div_rn_f64_full,@function
        .size           $__internal_0_$__cuda_sm20_div_rn_f64_full,(.L_x_18 - $__internal_0_$__cuda_sm20_div_rn_f64_full)
$__internal_0_$__cuda_sm20_div_rn_f64_full:
[C---:B------:R-:W-:Y:S01]  /*0900*/  FSETP.GEU.AND P0, PT, |R13|.reuse, 1.469367938527859385e-39, PT ;  /* 0x001000000d00780b */ /* 0x040fe20003f0e200 */
[----:B------:R-:W-:Y:S01]  /*0910*/  IMAD.MOV.U32 R14, RZ, RZ, 0x1 ;  /* 0x00000001ff0e7424 */ /* 0x000fe200078e00ff */
[C---:B------:R-:W-:Y:S01]  /*0920*/  LOP3.LUT R10, R13.reuse, 0x800fffff, RZ, 0xc0, !PT ;  /* 0x800fffff0d0a7812 */ /* 0x040fe200078ec0ff */
[----:B------:R-:W-:Y:S01]  /*0930*/  IMAD.MOV.U32 R24, RZ, RZ, 0x40200000 ;  /* 0x40200000ff187424 */ /* 0x000fe200078e00ff */
[----:B------:R-:W-:Y:S02]  /*0940*/  LOP3.LUT R25, R13, 0x7ff00000, RZ, 0xc0, !PT ;  /* 0x7ff000000d197812 */ /* 0x000fe400078ec0ff */
[----:B------:R-:W-:Y:S01]  /*0950*/  LOP3.LUT R11, R10, 0x3ff00000, RZ, 0xfc, !PT ;  /* 0x3ff000000a0b7812 */ /* 0x000fe200078efcff */
[----:B------:R-:W-:Y:S01]  /*0960*/  IMAD.MOV.U32 R10, RZ, RZ, R12 ;  /* 0x000000ffff0a7224 */ /* 0x000fe200078e000c */
[----:B------:R-:W-:Y:S02]  /*0970*/  MOV R26, 0x1ca00000 ;  /* 0x1ca00000001a7802 */ /* 0x000fe40000000f00 */
[----:B------:R-:W-:-:S02]  /*0980*/  ISETP.LE.U32.AND P1, PT, R25, 0x40200000, PT ;  /* 0x402000001900780c */ /* 0x000fc40003f23070 */
[----:B------:R-:W-:Y:S01]  /*0990*/  IADD3 R22, PT, PT, R24, -0x1, RZ ;  /* 0xffffffff18167810 */ /* 0x000fe20007ffe0ff */
[----:B------:R-:W-:Y:S01]  /*09a0*/  @!P0 DMUL R10, R12, 8.98846567431157953865e+307 ;  /* 0x7fe000000c0a8828 */ /* 0x000fe20000000000 */
[----:B------:R-:W-:-:S05]  /*09b0*/  SEL R20, R26, 0x63400000, !P1 ;  /* 0x634000001a147807 */ /* 0x000fca0004800000 */
[----:B------:R-:W0:Y:S04]  /*09c0*/  MUFU.RCP64H R15, R11 ;  /* 0x0000000b000f7308 */ /* 0x000e280000001800 */
[----:B------:R-:W-:Y:S02]  /*09d0*/  @!P0 LOP3.LUT R25, R11, 0x7ff00000, RZ, 0xc0, !PT ;  /* 0x7ff000000b198812 */ /* 0x000fe400078ec0ff */
[----:B------:R-:W-:-:S03]  /*09e0*/  ISETP.GT.U32.AND P0, PT, R22, 0x7feffffe, PT ;  /* 0x7feffffe1600780c */ /* 0x000fc60003f04070 */
[----:B------:R-:W-:-:S05]  /*09f0*/  VIADD R27, R25, 0xffffffff ;  /* 0xffffffff191b7836 */ /* 0x000fca0000000000 */
[----:B------:R-:W-:Y:S01]  /*0a00*/  ISETP.GT.U32.OR P0, PT, R27, 0x7feffffe, P0 ;  /* 0x7feffffe1b00780c */ /* 0x000fe20000704470 */
[----:B0-----:R-:W-:-:S08]  /*0a10*/  DFMA R6, R14, -R10, 1 ;  /* 0x3ff000000e06742b */ /* 0x001fd0000000080a */
[----:B------:R-:W-:-:S08]  /*0a20*/  DFMA R6, R6, R6, R6 ;  /* 0x000000060606722b */ /* 0x000fd00000000006 */
[----:B------:R-:W-:-:S08]  /*0a30*/  DFMA R6, R14, R6, R14 ;  /* 0x000000060e06722b */ /* 0x000fd0000000000e */
[----:B------:R-:W-:-:S08]  /*0a40*/  DFMA R14, R6, -R10, 1 ;  /* 0x3ff00000060e742b */ /* 0x000fd0000000080a */
[----:B------:R-:W-:Y:S01]  /*0a50*/  DFMA R14, R6, R14, R6 ;  /* 0x0000000e060e722b */ /* 0x000fe20000000006 */
[----:B------:R-:W-:Y:S01]  /*0a60*/  LOP3.LUT R7, R20, 0x40000, RZ, 0xfc, !PT ;  /* 0x0004000014077812 */ /* 0x000fe200078efcff */
[----:B------:R-:W-:-:S06]  /*0a70*/  IMAD.MOV.U32 R6, RZ, RZ, RZ ;  /* 0x000000ffff067224 */ /* 0x000fcc00078e00ff */
[----:B------:R-:W-:-:S08]  /*0a80*/  DMUL R20, R14, R6 ;  /* 0x000000060e147228 */ /* 0x000fd00000000000 */
[----:B------:R-:W-:-:S08]  /*0a90*/  DFMA R22, R20, -R10, R6 ;  /* 0x8000000a1416722b */ /* 0x000fd00000000006 */
[----:B------:R-:W-:Y:S01]  /*0aa0*/  DFMA R14, R14, R22, R20 ;  /* 0x000000160e0e722b */ /* 0x000fe20000000014 */
[----:B------:R-:W-:Y:S10]  /*0ab0*/  @P0 BRA `(.L_x_14) ;  /* 0x0000000000740947 */ /* 0x000ff40003800000 */
[----:B------:R-:W-:Y:S01]  /*0ac0*/  LOP3.LUT R22, R13, 0x7ff00000, RZ, 0xc0, !PT ;  /* 0x7ff000000d167812 */ /* 0x000fe200078ec0ff */
[----:B------:R-:W-:-:S03]  /*0ad0*/  IMAD.MOV.U32 R20, RZ, RZ, 0x40200000 ;  /* 0x40200000ff147424 */ /* 0x000fc600078e00ff */
[C---:B------:R-:W-:Y:S02]  /*0ae0*/  IADD3 R21, PT, PT, -R22.reuse, RZ, RZ ;  /* 0x000000ff16157210 */ /* 0x040fe40007ffe1ff */
[----:B------:R-:W-:Y:S02]  /*0af0*/  ISETP.LE.U32.AND P0, PT, R22, 0x40200000, PT ;  /* 0x402000001600780c */ /* 0x000fe40003f03070 */
[----:B------:R-:W-:Y:S02]  /*0b00*/  VIADDMNMX R20, R21, R20, 0xb9600000, !PT ;  /* 0xb960000015147446 */ /* 0x000fe40007800114 */
[----:B------:R-:W-:Y:S02]  /*0b10*/  SEL R21, R26, 0x63400000, !P0 ;  /* 0x634000001a157807 */ /* 0x000fe40004000000 */
[----:B------:R-:W-:-:S05]  /*0b20*/  VIMNMX R20, PT, PT, R20, 0x46a00000, PT ;  /* 0x46a0000014147848 */ /* 0x000fca0003fe0100 */
[----:B------:R-:W-:Y:S01]  /*0b30*/  IMAD.IADD R24, R20, 0x1, -R21 ;  /* 0x0000000114187824 */ /* 0x000fe200078e0a15 */
[----:B------:R-:W-:-:S03]  /*0b40*/  MOV R20, RZ ;  /* 0x000000ff00147202 */ /* 0x000fc60000000f00 */
[----:B------:R-:W-:-:S06]  /*0b50*/  VIADD R21, R24, 0x7fe00000 ;  /* 0x7fe0000018157836 */ /* 0x000fcc0000000000 */
[----:B------:R-:W-:-:S10]  /*0b60*/  DMUL R22, R14, R20 ;  /* 0x000000140e167228 */ /* 0x000fd40000000000 */
[----:B------:R-:W-:-:S13]  /*0b70*/  FSETP.GTU.AND P0, PT, |R23|, 1.469367938527859385e-39, PT ;  /* 0x001000001700780b */ /* 0x000fda0003f0c200 */
[----:B------:R-:W-:Y:S05]  /*0b80*/  @P0 BRA `(.L_x_15) ;  /* 0x0000000000840947 */ /* 0x000fea0003800000 */
[----:B------:R-:W-:Y:S01]  /*0b90*/  DFMA R6, R14, -R10, R6 ;  /* 0x8000000a0e06722b */ /* 0x000fe20000000006 */
[----:B------:R-:W-:-:S09]  /*0ba0*/  IMAD.MOV.U32 R20, RZ, RZ, RZ ;  /* 0x000000ffff147224 */ /* 0x000fd200078e00ff */
[C---:B------:R-:W-:Y:S02]  /*0bb0*/  FSETP.NEU.AND P0, PT, R7.reuse, RZ, PT ;  /* 0x000000ff0700720b */ /* 0x040fe40003f0d000 */
[----:B------:R-:W-:-:S04]  /*0bc0*/  LOP3.LUT R13, R7, 0x80000000, R13, 0x48, !PT ;  /* 0x80000000070d7812 */ /* 0x000fc800078e480d */
[----:B------:R-:W-:-:S07]  /*0bd0*/  LOP3.LUT R21, R13, R21, RZ, 0xfc, !PT ;  /* 0x000000150d157212 */ /* 0x000fce00078efcff */
[----:B------:R-:W-:Y:S05]  /*0be0*/  @!P0 BRA `(.L_x_15) ;  /* 0x00000000006c8947 */ /* 0x000fea0003800000 */
[----:B------:R-:W-:Y:S01]  /*0bf0*/  IMAD.MOV R7, RZ, RZ, -R24 ;  /* 0x000000ffff077224 */ /* 0x000fe200078e0a18 */
[----:B------:R-:W-:-:S06]  /*0c00*/  MOV R6, RZ ;  /* 0x000000ff00067202 */ /* 0x000fcc0000000f00 */
[----:B------:R-:W-:Y:S02]  /*0c10*/  DFMA R6, R22, -R6, R14 ;  /* 0x800000061606722b */ /* 0x000fe4000000000e */
[----:B------:R-:W-:-:S04]  /*0c20*/  DMUL.RP R14, R14, R20 ;  /* 0x000000140e0e7228 */ /* 0x000fc80000008000 */
[----:B------:R-:W-:-:S04]  /*0c30*/  IADD3 R6, PT, PT, -R24, -0x43300000, RZ ;  /* 0xbcd0000018067810 */ /* 0x000fc80007ffe1ff */
[----:B------:R-:W-:Y:S02]  /*0c40*/  FSETP.NEU.AND P0, PT, |R7|, R6, PT ;  /* 0x000000060700720b */ /* 0x000fe40003f0d200 */
[----:B------:R-:W-:Y:S02]  /*0c50*/  LOP3.LUT R13, R15, R13, RZ, 0x3c, !PT ;  /* 0x0000000d0f0d7212 */ /* 0x000fe400078e3cff */
[----:B------:R-:W-:Y:S02]  /*0c60*/  FSEL R22, R14, R22, !P0 ;  /* 0x000000160e167208 */ /* 0x000fe40004000000 */
[----:B------:R-:W-:Y:S01]  /*0c70*/  FSEL R23, R13, R23, !P0 ;  /* 0x000000170d177208 */ /* 0x000fe20004000000 */
[----:B------:R-:W-:Y:S06]  /*0c80*/  BRA `(.L_x_15) ;  /* 0x0000000000447947 */ /* 0x000fec0003800000 */
.L_x_14:
[----:B------:R-:W-:-:S14]  /*0c90*/  DSETP.NAN.AND P0, PT, R12, R12, PT ;  /* 0x0000000c0c00722a */ /* 0x000fdc0003f08000 */
[----:B------:R-:W-:Y:S05]  /*0ca0*/  @P0 BRA `(.L_x_16) ;  /* 0x0000000000340947 */ /* 0x000fea0003800000 */
[----:B------:R-:W-:Y:S01]  /*0cb0*/  ISETP.NE.AND P0, PT, R24, R25, PT ;  /* 0x000000191800720c */ /* 0x000fe20003f05270 */
[----:B------:R-:W-:Y:S01]  /*0cc0*/  IMAD.MOV.U32 R22, RZ, RZ, 0x0 ;  /* 0x00000000ff167424 */ /* 0x000fe200078e00ff */
[----:B------:R-:W-:-:S11]  /*0cd0*/  MOV R23, 0xfff80000 ;  /* 0xfff8000000177802 */ /* 0x000fd60000000f00 */
[----:B------:R-:W-:Y:S05]  /*0ce0*/  @!P0 BRA `(.L_x_15) ;  /* 0x00000000002c8947 */ /* 0x000fea0003800000 */
[----:B------:R-:W-:Y:S02]  /*0cf0*/  ISETP.NE.AND P0, PT, R24, 0x7ff00000, PT ;  /* 0x7ff000001800780c */ /* 0x000fe40003f05270 */
[----:B------:R-:W-:Y:S02]  /*0d00*/  LOP3.LUT R12, R13, 0x40240000, RZ, 0x3c, !PT ;  /* 0x402400000d0c7812 */ /* 0x000fe400078e3cff */
[----:B------:R-:W-:Y:S02]  /*0d10*/  ISETP.EQ.OR P0, PT, R25, RZ, !P0 ;  /* 0x000000ff1900720c */ /* 0x000fe40004702670 */
[----:B------:R-:W-:-:S11]  /*0d20*/  LOP3.LUT R23, R12, 0x80000000, RZ, 0xc0, !PT ;  /* 0x800000000c177812 */ /* 0x000fd600078ec0ff */
[----:B------:R-:W-:Y:S01]  /*0d30*/  @P0 LOP3.LUT R6, R23, 0x7ff00000, RZ, 0xfc, !PT ;  /* 0x7ff0000017060812 */ /* 0x000fe200078efcff */
[----:B------:R-:W-:Y:S01]  /*0d40*/  @!P0 IMAD.MOV.U32 R22, RZ, RZ, RZ ;  /* 0x000000ffff168224 */ /* 0x000fe200078e00ff */
[----:B------:R-:W-:-:S03]  /*0d50*/  @P0 MOV R22, RZ ;  /* 0x000000ff00160202 */ /* 0x000fc60000000f00 */
[----:B------:R-:W-:Y:S01]  /*0d60*/  @P0 IMAD.MOV.U32 R23, RZ, RZ, R6 ;  /* 0x000000ffff170224 */ /* 0x000fe200078e0006 */
[----:B------:R-:W-:Y:S06]  /*0d70*/  BRA `(.L_x_15) ;  /* 0x0000000000087947 */ /* 0x000fec0003800000 */
.L_x_16:
[----:B------:R-:W-:Y:S02]  /*0d80*/  LOP3.LUT R23, R13, 0x80000, RZ, 0xfc, !PT ;  /* 0x000800000d177812 */ /* 0x000fe400078efcff */
[----:B------:R-:W-:-:S07]  /*0d90*/  MOV R22, R12 ;  /* 0x0000000c00167202 */ /* 0x000fce0000000f00 */
.L_x_15:
[----:B------:R-:W-:Y:S01]  /*0da0*/  IMAD.MOV.U32 R6, RZ, RZ, R0 ;  /* 0x000000ffff067224 */ /* 0x000fe200078e0000 */
[----:B------:R-:W-:-:S04]  /*0db0*/  MOV R7, 0x0 ;  /* 0x0000000000077802 */ /* 0x000fc80000000f00 */
[----:B------:R-:W-:Y:S05]  /*0dc0*/  RET.REL.NODEC R6 `(_Z7sumadorPiS_f) ;  /* 0xfffffff0068c7950 */ /* 0x000fea0003c3ffff */
.L_x_17:
        /* <DEDUP_REMOVED lines=11> */
.L_x_18:


//--------------------- .nv.global.init           --------------------------
	.section	.nv.global.init,"aw",@progbits
.nv.global.init:
	.type		$str,@object
	.size		$str,($str$1 - $str)
$str:
        /*0000*/ 	.byte	0x52, 0x45, 0x53, 0x55, 0x4c, 0x54, 0x3a, 0x20, 0x25, 0x64, 0x2c, 0x20, 0x54, 0x48, 0x52, 0x45
        /*0010*/ 	.byte	0x41, 0x44, 0x20, 0x49, 0x44, 0x3a, 0x20, 0x25, 0x64, 0x0a, 0x00
	.type		$str$1,@object
	.size		$str$1,(.L_1 - $str$1)
$str$1:
        /*001b*/ 	.byte	0x54, 0x52, 0x41, 0x42, 0x41, 0x4a, 0x41, 0x4d, 0x4f, 0x53, 0x20, 0x54, 0x49, 0x44, 0x3a, 0x25
        /*002b*/ 	.byte	0x64, 0x20, 0x2d, 0x20, 0x53, 0x55, 0x4d, 0x41, 0x3a, 0x25, 0x64, 0x20, 0x2b, 0x20, 0x25, 0x64
        /*003b*/ 	.byte	0x20, 0x0a, 0x00
.L_1:


//--------------------- .nv.shared._Z9sumador_2PiS_f --------------------------
	.section	.nv.shared._Z9sumador_2PiS_f,"aw",@nobits
	.sectionflags	@""
	.align	4
.nv.shared._Z9sumador_2PiS_f:
	.zero		1664


//--------------------- .nv.shared.reserved.0     --------------------------
	.section	.nv.shared.reserved.0,"aw",@nobits
	.weak		__nv_reservedSMEM_offset_0_alias
	.size		__nv_reservedSMEM_offset_0_alias, 0, 64
	.other		__nv_reservedSMEM_offset_0_alias,@"STO_CUDA_RESERVED_SHARED STV_DEFAULT"
__nv_reservedSMEM_offset_0_alias:
	.zero		0
	.zero		64


//--------------------- .nv.shared._Z7sumadorPiS_f --------------------------
	.section	.nv.shared._Z7sumadorPiS_f,"aw",@nobits
	.sectionflags	@""
	.align	4
.nv.shared._Z7sumadorPiS_f:
	.zero		1664


//--------------------- .nv.constant0._Z9sumador_2PiS_f --------------------------
	.section	.nv.constant0._Z9sumador_2PiS_f,"a",@progbits
	.sectionflags	@""
	.align	4
.nv.constant0._Z9sumador_2PiS_f:
	.zero		916


//--------------------- .nv.constant0._Z7sumadorPiS_f --------------------------
	.section	.nv.constant0._Z7sumadorPiS_f,"a",@progbits
	.sectionflags	@""
	.align	4
.nv.constant0._Z7sumadorPiS_f:
	.zero		916


//--------------------- SYMBOLS --------------------------

	.type		.nv.reservedSmem.offset0,@object
	.size		.nv.reservedSmem.offset0,0x4
	.type		.nv.reservedSmem.cap,@object
	.size		.nv.reservedSmem.cap,0x4
	.type		vprintf,@function
